	.headerflags	@"EF_CUDA_TEXMODE_UNIFIED EF_CUDA_64BIT_ADDRESS EF_CUDA_SM86 EF_CUDA_VIRTUAL_SM(EF_CUDA_SM86)"
	.elftype	@"ET_EXEC"


//--------------------- .nv.info                  --------------------------
	.section	.nv.info,"",@"SHT_CUDA_INFO"
	.align	4


	//----- nvinfo : EIATTR_REGCOUNT
	.align		4
        /*0000*/ 	.byte	0x04, 0x2f
        /*0002*/ 	.short	(.L_8 - .L_7)
	.align		4
.L_7:
        /*0004*/ 	.word	index@(triton__0d1d2d3d45de)
        /*0008*/ 	.word	0x00000028


	//----- nvinfo : EIATTR_MAX_STACK_SIZE
	.align		4
.L_8:
        /*000c*/ 	.byte	0x04, 0x23
        /*000e*/ 	.short	(.L_10 - .L_9)
	.align		4
.L_9:
        /*0010*/ 	.word	index@($__internal_0_$__cuda_sm70_shflsync_bfly)
        /*0014*/ 	.word	0x00000000


	//----- nvinfo : EIATTR_MIN_STACK_SIZE
	.align		4
.L_10:
        /*0018*/ 	.byte	0x04, 0x12
        /*001a*/ 	.short	(.L_12 - .L_11)
	.align		4
.L_11:
        /*001c*/ 	.word	index@($__internal_0_$__cuda_sm70_shflsync_bfly)
        /*0020*/ 	.word	0x00000000


	//----- nvinfo : EIATTR_FRAME_SIZE
	.align		4
.L_12:
        /*0024*/ 	.byte	0x04, 0x11
        /*0026*/ 	.short	(.L_14 - .L_13)
	.align		4
.L_13:
        /*0028*/ 	.word	index@($__internal_0_$__cuda_sm70_shflsync_bfly)
        /*002c*/ 	.word	0x00000000


	//----- nvinfo : EIATTR_MAX_STACK_SIZE
	.align		4
.L_14:
        /*0030*/ 	.byte	0x04, 0x23
        /*0032*/ 	.short	(.L_16 - .L_15)
	.align		4
.L_15:
        /*0034*/ 	.word	index@(triton__0d1d2d3d45de)
        /*0038*/ 	.word	0x00000000


	//----- nvinfo : EIATTR_MIN_STACK_SIZE
	.align		4
.L_16:
        /*003c*/ 	.byte	0x04, 0x12
        /*003e*/ 	.short	(.L_18 - .L_17)
	.align		4
.L_17:
        /*0040*/ 	.word	index@(triton__0d1d2d3d45de)
        /*0044*/ 	.word	0x00000000


	//----- nvinfo : EIATTR_FRAME_SIZE
	.align		4
.L_18:
        /*0048*/ 	.byte	0x04, 0x11
        /*004a*/ 	.short	(.L_20 - .L_19)
	.align		4
.L_19:
        /*004c*/ 	.word	index@(triton__0d1d2d3d45de)
        /*0050*/ 	.word	0x00000000
.L_20:


//--------------------- .nv.info.triton__0d1d2d3d45de --------------------------
	.section	.nv.info.triton__0d1d2d3d45de,"",@"SHT_CUDA_INFO"
	.align	4


	//----- nvinfo : EIATTR_CUDA_API_VERSION
	.align		4
        /*0000*/ 	.byte	0x04, 0x37
        /*0002*/ 	.short	(.L_22 - .L_21)
.L_21:
        /*0004*/ 	.word	0x0000007b


	//----- nvinfo : EIATTR_SW2861232_WAR
	.align		4
.L_22:
        /*0008*/ 	.byte	0x01, 0x35
	.zero		2


	//----- nvinfo : EIATTR_PARAM_CBANK
	.align		4
        /*000c*/ 	.byte	0x04, 0x0a
        /*000e*/ 	.short	(.L_24 - .L_23)
	.align		4
.L_23:
        /*0010*/ 	.word	index@(.nv.constant0.triton__0d1d2d3d45de)
        /*0014*/ 	.short	0x0160
        /*0016*/ 	.short	0x0028


	//----- nvinfo : EIATTR_CBANK_PARAM_SIZE
	.align		4
.L_24:
        /*0018*/ 	.byte	0x03, 0x19
        /*001a*/ 	.short	0x0028


	//----- nvinfo : EIATTR_KPARAM_INFO
	.align		4
        /*001c*/ 	.byte	0x04, 0x17
        /*001e*/ 	.short	(.L_26 - .L_25)
.L_25:
        /*0020*/ 	.word	0x00000000
        /*0024*/ 	.short	0x0005
        /*0026*/ 	.short	0x0024
        /*0028*/ 	.byte	0x00, 0xf0, 0x11, 0x00


	//----- nvinfo : EIATTR_KPARAM_INFO
	.align		4
.L_26:
        /*002c*/ 	.byte	0x04, 0x17
        /*002e*/ 	.short	(.L_28 - .L_27)
.L_27:
        /*0030*/ 	.word	0x00000000
        /*0034*/ 	.short	0x0004
        /*0036*/ 	.short	0x0020
        /*0038*/ 	.byte	0x00, 0xf0, 0x11, 0x00


	//----- nvinfo : EIATTR_KPARAM_INFO
	.align		4
.L_28:
        /*003c*/ 	.byte	0x04, 0x17
        /*003e*/ 	.short	(.L_30 - .L_29)
.L_29:
        /*0040*/ 	.word	0x00000000
        /*0044*/ 	.short	0x0003
        /*0046*/ 	.short	0x0018
        /*0048*/ 	.byte	0x00, 0xf0, 0x21, 0x00


	//----- nvinfo : EIATTR_KPARAM_INFO
	.align		4
.L_30:
        /*004c*/ 	.byte	0x04, 0x17
        /*004e*/ 	.short	(.L_32 - .L_31)
.L_31:
        /*0050*/ 	.word	0x00000000
        /*0054*/ 	.short	0x0002
        /*0056*/ 	.short	0x0010
        /*0058*/ 	.byte	0x00, 0xf0, 0x21, 0x00


	//----- nvinfo : EIATTR_KPARAM_INFO
	.align		4
.L_32:
        /*005c*/ 	.byte	0x04, 0x17
        /*005e*/ 	.short	(.L_34 - .L_33)
.L_33:
        /*0060*/ 	.word	0x00000000
        /*0064*/ 	.short	0x0001
        /*0066*/ 	.short	0x0008
        /*0068*/ 	.byte	0x00, 0xf0, 0x21, 0x00


	//----- nvinfo : EIATTR_KPARAM_INFO
	.align		4
.L_34:
        /*006c*/ 	.byte	0x04, 0x17
        /*006e*/ 	.short	(.L_36 - .L_35)
.L_35:
        /*0070*/ 	.word	0x00000000
        /*0074*/ 	.short	0x0000
        /*0076*/ 	.short	0x0000
        /*0078*/ 	.byte	0x00, 0xf0, 0x21, 0x00


	//----- nvinfo : EIATTR_MAXREG_COUNT
	.align		4
.L_36:
        /*007c*/ 	.byte	0x03, 0x1b
        /*007e*/ 	.short	0x00ff


	//----- nvinfo : EIATTR_EXTERNS
	.align		4
        /*0080*/ 	.byte	0x04, 0x0f
        /*0082*/ 	.short	(.L_38 - .L_37)


	//   ....[0]....
	.align		4
.L_37:
        /*0084*/ 	.word	index@(__assertfail)


	//----- nvinfo : EIATTR_COOP_GROUP_MASK_REGIDS
	.align		4
.L_38:
        /*0088*/ 	.byte	0x04, 0x29
        /*008a*/ 	.short	(.L_40 - .L_39)


	//   ....[0]....
.L_39:
        /*008c*/ 	.word	0xffffffff


	//   ....[1]....
        /*0090*/ 	.word	0xffffffff


	//   ....[2]....
        /*0094*/ 	.word	0xffffffff


	//   ....[3]....
        /*0098*/ 	.word	0xffffffff


	//   ....[4]....
        /*009c*/ 	.word	0xffffffff


	//   ....[5]....
        /*00a0*/ 	.word	0xffffffff


	//   ....[6]....
        /*00a4*/ 	.word	0xffffffff


	//   ....[7]....
        /*00a8*/ 	.word	0xffffffff


	//   ....[8]....
        /*00ac*/ 	.word	0xffffffff


	//   ....[9]....
        /*00b0*/ 	.word	0xffffffff


	//   ....[10]....
        /*00b4*/ 	.word	0xffffffff


	//----- nvinfo : EIATTR_COOP_GROUP_INSTR_OFFSETS
	.align		4
.L_40:
        /*00b8*/ 	.byte	0x04, 0x28
        /*00ba*/ 	.short	(.L_42 - .L_41)


	//   ....[0]....
.L_41:
        /*00bc*/ 	.word	0x00000f50


	//   ....[1]....
        /*00c0*/ 	.word	0x00000f70


	//   ....[2]....
        /*00c4*/ 	.word	0x00000f90


	//   ....[3]....
        /*00c8*/ 	.word	0x00000fb0


	//   ....[4]....
        /*00cc*/ 	.word	0x00000fd0


	//   ....[5]....
        /*00d0*/ 	.word	0x00001150


	//   ....[6]....
        /*00d4*/ 	.word	0x00001500


	//   ....[7]....
        /*00d8*/ 	.word	0x00001540


	//   ....[8]....
        /*00dc*/ 	.word	0x00001580


	//   ....[9]....
        /*00e0*/ 	.word	0x000015c0


	//   ....[10]....
        /*00e4*/ 	.word	0x00001600


	//----- nvinfo : EIATTR_EXIT_INSTR_OFFSETS
	.align		4
.L_42:
        /*00e8*/ 	.byte	0x04, 0x1c
        /*00ea*/ 	.short	(.L_44 - .L_43)


	//   ....[0]....
.L_43:
        /*00ec*/ 	.word	0x00001490


	//----- nvinfo : EIATTR_MAX_THREADS
	.align		4
.L_44:
        /*00f0*/ 	.byte	0x04, 0x05
        /*00f2*/ 	.short	(.L_46 - .L_45)
.L_45:
        /*00f4*/ 	.word	0x00000100
        /*00f8*/ 	.word	0x00000001
        /*00fc*/ 	.word	0x00000001


	//----- nvinfo : EIATTR_CRS_STACK_SIZE
	.align		4
.L_46:
        /*0100*/ 	.byte	0x04, 0x1e
        /*0102*/ 	.short	(.L_48 - .L_47)
.L_47:
        /*0104*/ 	.word	0x00000000
.L_48:


//--------------------- .nv.rel.action            --------------------------
	.section	.nv.rel.action,"",@"SHT_CUDA_RELOCINFO"
	.align	8
	.sectionentsize	8
        /*0000*/ 	.byte	0x73, 0x00, 0x00, 0x00, 0x00, 0x00, 0x00, 0x00, 0x00, 0x00, 0x00, 0x11, 0x25, 0x00, 0x05, 0x36


//--------------------- .nv.constant0.triton__0d1d2d3d45de --------------------------
	.section	.nv.constant0.triton__0d1d2d3d45de,"a",@progbits
	.align	4
.nv.constant0.triton__0d1d2d3d45de:
	.zero		392


//--------------------- .text.triton__0d1d2d3d45de --------------------------
	.section	.text.triton__0d1d2d3d45de,"ax",@progbits
	.sectionflags	@"SHF_BARRIERS=1"
	.sectioninfo	@"SHI_REGISTERS=40"
	.align	128
        .global         triton__0d1d2d3d45de
        .type           triton__0d1d2d3d45de,@function
        .size           triton__0d1d2d3d45de,(.L_x_17 - triton__0d1d2d3d45de)
        .other          triton__0d1d2d3d45de,@"STO_CUDA_ENTRY STV_DEFAULT"
triton__0d1d2d3d45de:
.text.triton__0d1d2d3d45de:
[----:B------:R-:W-:-:S02]  /*0000*/  MOV R1, c[0x0][0x28] ;  /* 0x00000a0000017a02 */ /* 0x000fc40000000f00 */
[----:B------:R-:W0:Y:S01]  /*0010*/  S2R R25, SR_CTAID.X ;  /* 0x0000000000197919 */ /* 0x000e220000002500 */
[----:B------:R-:W-:Y:S01]  /*0020*/  IMAD.MOV.U32 R11, RZ, RZ, 0x8 ;  /* 0x00000008ff0b7424 */ /* 0x000fe200078e00ff */
[----:B------:R-:W-:Y:S01]  /*0030*/  CS2R R8, SRZ ;  /* 0x0000000000087805 */ /* 0x000fe2000001ff00 */
[----:B------:R-:W-:Y:S01]  /*0040*/  ULDC.64 UR36, c[0x0][0x118] ;  /* 0x0000460000247ab9 */ /* 0x000fe20000000a00 */
[----:B------:R-:W1:Y:S01]  /*0050*/  S2R R10, SR_TID.X ;  /* 0x00000000000a7919 */ /* 0x000e620000002100 */
[----:B0-----:R-:W-:-:S04]  /*0060*/  SHF.L.U32 R3, R25, 0x2, RZ ;  /* 0x0000000219037819 */ /* 0x001fc800000006ff */
[--C-:B-1----:R-:W-:Y:S02]  /*0070*/  LOP3.LUT R0, R3, 0x3, R10.reuse, 0xf8, !PT ;  /* 0x0000000303007812 */ /* 0x102fe400078ef80a */
[----:B------:R-:W-:Y:S02]  /*0080*/  SHF.R.U32.HI R28, RZ, 0x6, R10 ;  /* 0x00000006ff1c7819 */ /* 0x000fe4000001160a */
[C---:B------:R-:W-:Y:S01]  /*0090*/  ISETP.GE.AND P0, PT, R0.reuse, 0x4, PT ;  /* 0x000000040000780c */ /* 0x040fe20003f06270 */
[----:B------:R-:W-:Y:S01]  /*00a0*/  IMAD.WIDE R4, R0, R11, c[0x0][0x160] ;  /* 0x0000580000047625 */ /* 0x000fe200078e020b */
[----:B------:R-:W-:-:S04]  /*00b0*/  SGXT.U32 R28, R28, 0x2 ;  /* 0x000000021c1c781a */ /* 0x000fc80000000000 */
[----:B------:R-:W-:-:S07]  /*00c0*/  LOP3.LUT R28, R3, R28, RZ, 0xfc, !PT ;  /* 0x0000001c031c7212 */ /* 0x000fce00078efcff */
[----:B------:R0:W2:Y:S01]  /*00d0*/  @!P0 LDG.E.EL.64 R8, [R4.64] ;  /* 0x0000002404088981 */ /* 0x0000a2000c2e1b00 */
[C---:B------:R-:W-:Y:S01]  /*00e0*/  ISETP.GE.AND P3, PT, R28.reuse, 0x4, PT ;  /* 0x000000041c00780c */ /* 0x040fe20003f66270 */
[----:B------:R-:W-:Y:S01]  /*00f0*/  CS2R R6, SRZ ;  /* 0x0000000000067805 */ /* 0x000fe2000001ff00 */
[----:B------:R-:W-:Y:S01]  /*0100*/  IMAD.WIDE R2, R28, R11, c[0x0][0x160] ;  /* 0x000058001c027625 */ /* 0x000fe200078e020b */
[----:B------:R-:W-:Y:S01]  /*0110*/  BSSY B8, `(.L_x_3) ;  /* 0x00000e2000087945 */ /* 0x000fe20003800000 */
[----:B------:R-:W-:Y:S02]  /*0120*/  LOP3.LUT R29, R10, 0x3f, RZ, 0xc0, !PT ;  /* 0x0000003f0a1d7812 */ /* 0x000fe400078ec0ff */
[----:B0-----:R-:W-:-:S07]  /*0130*/  P2R R4, PR, RZ, 0x8 ;  /* 0x00000008ff047803 */ /* 0x001fce0000000000 */
[----:B------:R-:W3:Y:S01]  /*0140*/  @!P3 LDG.E.EL.64 R6, [R2.64] ;  /* 0x000000240206b981 */ /* 0x000ee2000c2e1b00 */
[----:B--2---:R-:W-:Y:S02]  /*0150*/  IADD3 R11, P1, R8, 0x46600, RZ ;  /* 0x00046600080b7810 */ /* 0x004fe40007f3e0ff */
[----:B------:R-:W-:Y:S02]  /*0160*/  ISETP.GE.AND P0, PT, R9, RZ, PT ;  /* 0x000000ff0900720c */ /* 0x000fe40003f06270 */
[-C--:B------:R-:W-:Y:S02]  /*0170*/  IADD3.X R13, RZ, R9.reuse, RZ, P1, !PT ;  /* 0x00000009ff0d7210 */ /* 0x080fe40000ffe4ff */
[----:B------:R-:W-:Y:S02]  /*0180*/  SEL R8, R11, R8, !P0 ;  /* 0x000000080b087207 */ /* 0x000fe40004000000 */
[----:B------:R-:W-:Y:S02]  /*0190*/  SEL R9, R13, R9, !P0 ;  /* 0x000000090d097207 */ /* 0x000fe40004000000 */
[----:B------:R-:W-:-:S04]  /*01a0*/  ISETP.GT.U32.AND P0, PT, R8, 0x465ff, PT ;  /* 0x000465ff0800780c */ /* 0x000fc80003f04070 */
[----:B------:R-:W-:Y:S02]  /*01b0*/  ISETP.GT.U32.AND.EX P0, PT, R9, RZ, PT, P0 ;  /* 0x000000ff0900720c */ /* 0x000fe40003f04100 */
[----:B---3--:R-:W-:Y:S02]  /*01c0*/  IADD3 R5, P2, R6, 0x46600, RZ ;  /* 0x0004660006057810 */ /* 0x008fe40007f5e0ff */
[----:B------:R-:W-:Y:S02]  /*01d0*/  ISETP.LT.AND P4, PT, R0, 0x4, P0 ;  /* 0x000000040000780c */ /* 0x000fe40000781270 */
[----:B------:R-:W-:Y:S02]  /*01e0*/  ISETP.GE.AND P1, PT, R7, RZ, PT ;  /* 0x000000ff0700720c */ /* 0x000fe40003f26270 */
[----:B------:R-:W-:Y:S02]  /*01f0*/  IADD3.X R3, RZ, R7, RZ, P2, !PT ;  /* 0x00000007ff037210 */ /* 0x000fe400017fe4ff */
[----:B------:R-:W-:-:S02]  /*0200*/  SEL R5, R5, R6, !P1 ;  /* 0x0000000605057207 */ /* 0x000fc40004800000 */
[----:B------:R-:W-:Y:S02]  /*0210*/  SEL R6, R3, R7, !P1 ;  /* 0x0000000703067207 */ /* 0x000fe40004800000 */
[----:B------:R-:W-:-:S03]  /*0220*/  P2R R30, PR, RZ, 0x10 ;  /* 0x00000010ff1e7803 */ /* 0x000fc60000000000 */
[----:B------:R-:W-:Y:S05]  /*0230*/  @!P4 BRA `(.L_x_4) ;  /* 0x000005000000c947 */ /* 0x000fea0003800000 */
[----:B------:R-:W-:Y:S01]  /*0240*/  BSSY B7, `(.L_x_5) ;  /* 0x000004e000077945 */ /* 0x000fe20003800000 */
[----:B------:R-:W-:Y:S05]  /*0250*/  @!P3 BRA `(.L_x_6) ;  /* 0x000002300000b947 */ /* 0x000fea0003800000 */
[----:B------:R-:W-:Y:S01]  /*0260*/  IMAD R3, R6, 0x2400, RZ ;  /* 0x0000240006037824 */ /* 0x000fe200078e02ff */
[----:B------:R-:W-:Y:S01]  /*0270*/  BSSY B6, `(.L_x_7) ;  /* 0x0000020000067945 */ /* 0x000fe20003800000 */
[----:B------:R-:W-:Y:S01]  /*0280*/  IMAD.WIDE.U32 R22, R5, 0x2400, RZ ;  /* 0x0000240005167825 */ /* 0x000fe200078e00ff */
[----:B------:R-:W-:Y:S02]  /*0290*/  MOV R16, 32@lo(assertMessage_0) ;  /* 0x0000000000107802 */ /* 0x000fe40000000f00 */
[----:B------:R-:W-:Y:S01]  /*02a0*/  MOV R2, 32@hi(assertMessage_0) ;  /* 0x0000000000027802 */ /* 0x000fe20000000f00 */
[----:B------:R-:W-:-:S04]  /*02b0*/  IMAD.WIDE.U32 R18, R29, 0x4, RZ ;  /* 0x000000041d127825 */ /* 0x000fc800078e00ff */
[----:B------:R-:W-:Y:S01]  /*02c0*/  IMAD.IADD R3, R23, 0x1, R3 ;  /* 0x0000000117037824 */ /* 0x000fe200078e0203 */
[-C--:B------:R-:W-:Y:S01]  /*02d0*/  MOV R17, R19.reuse ;  /* 0x0000001300117202 */ /* 0x080fe20000000f00 */
[----:B------:R-:W-:Y:S01]  /*02e0*/  IMAD.MOV.U32 R27, RZ, RZ, RZ ;  /* 0x000000ffff1b7224 */ /* 0x000fe200078e00ff */
[----:B------:R-:W-:Y:S02]  /*02f0*/  LOP3.LUT R22, R22, R18, RZ, 0xfc, !PT ;  /* 0x0000001216167212 */ /* 0x000fe400078efcff */
[----:B------:R-:W-:Y:S02]  /*0300*/  LOP3.LUT R19, R3, R19, RZ, 0xfc, !PT ;  /* 0x0000001303137212 */ /* 0x000fe400078efcff */
[----:B------:R-:W-:-:S04]  /*0310*/  MOV R23, 0xffffffc0 ;  /* 0xffffffc000177802 */ /* 0x000fc80000000f00 */
.L_x_8:
[----:B------:R-:W-:Y:S01]  /*0320*/  IADD3 R23, R23, 0x40, RZ ;  /* 0x0000004017177810 */ /* 0x000fe20007ffe0ff */
[----:B------:R-:W-:Y:S01]  /*0330*/  UMOV UR6, 32@lo(assertFile_0) ;  /* 0x0000000000067882 */ /* 0x000fe20000000000 */
[----:B------:R-:W-:Y:S01]  /*0340*/  MOV R4, R16 ;  /* 0x0000001000047202 */ /* 0x000fe20000000f00 */
[----:B------:R-:W-:Y:S01]  /*0350*/  UMOV UR7, 32@hi(assertFile_0) ;  /* 0x0000000000077882 */ /* 0x000fe20000000000 */
[----:B------:R-:W-:Y:S01]  /*0360*/  ISETP.GE.U32.AND P0, PT, R23, 0x8c0, PT ;  /* 0x000008c01700780c */ /* 0x000fe20003f06070 */
[----:B------:R-:W-:Y:S01]  /*0370*/  UMOV UR4, 32@lo(assertFunc_0) ;  /* 0x0000000000047882 */ /* 0x000fe20000000000 */
[----:B------:R-:W-:Y:S01]  /*0380*/  MOV R5, R2 ;  /* 0x0000000200057202 */ /* 0x000fe20000000f00 */
[----:B------:R-:W-:Y:S01]  /*0390*/  UMOV UR5, 32@hi(assertFunc_0) ;  /* 0x0000000000057882 */ /* 0x000fe20000000000 */
[----:B------:R-:W-:Y:S01]  /*03a0*/  IMAD.MOV.U32 R8, RZ, RZ, 0x373 ;  /* 0x00000373ff087424 */ /* 0x000fe200078e00ff */
[----:B------:R-:W-:Y:S01]  /*03b0*/  MOV R12, 0x1 ;  /* 0x00000001000c7802 */ /* 0x000fe20000000f00 */
[----:B------:R-:W-:Y:S01]  /*03c0*/  IMAD.U32 R6, RZ, RZ, UR6 ;  /* 0x00000006ff067e24 */ /* 0x000fe2000f8e00ff */
[----:B------:R-:W-:Y:S01]  /*03d0*/  MOV R13, RZ ;  /* 0x000000ff000d7202 */ /* 0x000fe20000000f00 */
[----:B------:R-:W-:Y:S01]  /*03e0*/  IMAD.U32 R11, RZ, RZ, UR5 ;  /* 0x00000005ff0b7e24 */ /* 0x000fe2000f8e00ff */
[----:B------:R-:W-:-:S02]  /*03f0*/  P2R R24, PR, RZ, 0x1 ;  /* 0x00000001ff187803 */ /* 0x000fc40000000000 */
[----:B------:R-:W-:Y:S02]  /*0400*/  MOV R7, UR7 ;  /* 0x0000000700077c02 */ /* 0x000fe40008000f00 */
[----:B------:R-:W-:Y:S02]  /*0410*/  MOV R10, UR4 ;  /* 0x00000004000a7c02 */ /* 0x000fe40008000f00 */
[----:B------:R-:W-:Y:S02]  /*0420*/  MOV R20, 32@lo((triton__0d1d2d3d45de + .L_x_0@srel)) ;  /* 0x0000000000147802 */ /* 0x000fe40000000f00 */
[----:B------:R-:W-:-:S04]  /*0430*/  MOV R21, 32@hi((triton__0d1d2d3d45de + .L_x_0@srel)) ;  /* 0x0000000000157802 */ /* 0x000fc80000000f00 */
[----:B------:R-:W-:Y:S05]  /*0440*/  CALL.ABS.NOINC `(__assertfail) ;  /* 0x0000000000007943 */ /* 0x000fea0003c00000 */
.L_x_0:
[----:B------:R-:W-:-:S13]  /*0450*/  ISETP.NE.AND P6, PT, R24, RZ, PT ;  /* 0x000000ff1800720c */ /* 0x000fda0003fc5270 */
[----:B------:R-:W-:Y:S05]  /*0460*/  @!P6 BRA `(.L_x_8) ;  /* 0xfffffeb00000e947 */ /* 0x000fea000383ffff */
[----:B------:R-:W-:Y:S05]  /*0470*/  BSYNC B6 ;  /* 0x0000000000067941 */ /* 0x000fea0003800000 */
.L_x_7:
[----:B------:R-:W-:Y:S05]  /*0480*/  BRA `(.L_x_9) ;  /* 0x0000029000007947 */ /* 0x000fea0003800000 */
.L_x_6:
[----:B------:R-:W-:Y:S01]  /*0490*/  IMAD.WIDE.U32 R2, R5, 0x2400, RZ ;  /* 0x0000240005027825 */ /* 0x000fe200078e00ff */
[----:B------:R-:W-:Y:S02]  /*04a0*/  MOV R16, 32@lo(assertMessage_0) ;  /* 0x0000000000107802 */ /* 0x000fe40000000f00 */
[----:B------:R-:W-:Y:S01]  /*04b0*/  MOV R26, 0xffffffc0 ;  /* 0xffffffc0001a7802 */ /* 0x000fe20000000f00 */
[----:B------:R-:W-:-:S04]  /*04c0*/  IMAD.WIDE.U32 R18, R29, 0x4, RZ ;  /* 0x000000041d127825 */ /* 0x000fc800078e00ff */
[----:B------:R-:W-:Y:S01]  /*04d0*/  IMAD R5, R6, 0x2400, RZ ;  /* 0x0000240006057824 */ /* 0x000fe200078e02ff */
[----:B------:R-:W-:Y:S01]  /*04e0*/  LOP3.LUT R22, R2, R18, RZ, 0xfc, !PT ;  /* 0x0000001202167212 */ /* 0x000fe200078efcff */
[----:B------:R-:W-:Y:S01]  /*04f0*/  IMAD.MOV.U32 R27, RZ, RZ, RZ ;  /* 0x000000ffff1b7224 */ /* 0x000fe200078e00ff */
[----:B------:R-:W-:Y:S02]  /*0500*/  MOV R17, R19 ;  /* 0x0000001300117202 */ /* 0x000fe40000000f00 */
[----:B------:R-:W-:Y:S02]  /*0510*/  IADD3 R5, R3, R5, RZ ;  /* 0x0000000503057210 */ /* 0x000fe40007ffe0ff */
[----:B------:R-:W-:Y:S02]  /*0520*/  IADD3 R24, P0, R22, c[0x0][0x168], RZ ;  /* 0x00005a0016187a10 */ /* 0x000fe40007f1e0ff */
[----:B------:R-:W-:Y:S02]  /*0530*/  LOP3.LUT R19, R5, R19, RZ, 0xfc, !PT ;  /* 0x0000001305137212 */ /* 0x000fe400078efcff */
[----:B------:R-:W-:-:S02]  /*0540*/  MOV R2, 32@hi(assertMessage_0) ;  /* 0x0000000000027802 */ /* 0x000fc40000000f00 */
[----:B------:R-:W-:-:S02]  /*0550*/  IADD3.X R23, R19, c[0x0][0x16c], RZ, P0, !PT ;  /* 0x00005b0013177a10 */ /* 0x000fc400007fe4ff */
.L_x_10:
[----:B------:R-:W-:Y:S01]  /*0560*/  IADD3 R26, R26, 0x40, RZ ;  /* 0x000000401a1a7810 */ /* 0x000fe20007ffe0ff */
[----:B------:R-:W-:Y:S01]  /*0570*/  UMOV UR4, 32@lo(assertFile_0) ;  /* 0x0000000000047882 */ /* 0x000fe20000000000 */
[----:B------:R-:W-:Y:S01]  /*0580*/  MOV R4, R16 ;  /* 0x0000001000047202 */ /* 0x000fe20000000f00 */
[----:B------:R-:W-:Y:S01]  /*0590*/  UMOV UR5, 32@hi(assertFile_0) ;  /* 0x0000000000057882 */ /* 0x000fe20000000000 */
[----:B------:R-:W-:Y:S01]  /*05a0*/  ISETP.GE.U32.AND P0, PT, R26, 0x8c0, PT ;  /* 0x000008c01a00780c */ /* 0x000fe20003f06070 */
[----:B------:R-:W-:Y:S01]  /*05b0*/  UMOV UR6, 32@lo(assertFunc_0) ;  /* 0x0000000000067882 */ /* 0x000fe20000000000 */
[----:B------:R-:W-:Y:S01]  /*05c0*/  IMAD.MOV.U32 R5, RZ, RZ, R2 ;  /* 0x000000ffff057224 */ /* 0x000fe200078e0002 */
[----:B------:R-:W-:Y:S01]  /*05d0*/  UMOV UR7, 32@hi(assertFunc_0) ;  /* 0x0000000000077882 */ /* 0x000fe20000000000 */
[----:B------:R-:W-:Y:S01]  /*05e0*/  MOV R8, 0x373 ;  /* 0x0000037300087802 */ /* 0x000fe20000000f00 */
[----:B------:R-:W-:Y:S01]  /*05f0*/  IMAD.MOV.U32 R13, RZ, RZ, RZ ;  /* 0x000000ffff0d7224 */ /* 0x000fe200078e00ff */
[----:B------:R-:W-:Y:S01]  /*0600*/  MOV R12, 0x1 ;  /* 0x00000001000c7802 */ /* 0x000fe20000000f00 */
[----:B------:R-:W-:Y:S01]  /*0610*/  IMAD.U32 R10, RZ, RZ, UR6 ;  /* 0x00000006ff0a7e24 */ /* 0x000fe2000f8e00ff */
[----:B------:R-:W-:-:S02]  /*0620*/  P2R R0, PR, RZ, 0x1 ;  /* 0x00000001ff007803 */ /* 0x000fc40000000000 */
[----:B------:R-:W-:Y:S02]  /*0630*/  MOV R6, UR4 ;  /* 0x0000000400067c02 */ /* 0x000fe40008000f00 */
[----:B------:R-:W-:Y:S02]  /*0640*/  MOV R7, UR5 ;  /* 0x0000000500077c02 */ /* 0x000fe40008000f00 */
[----:B------:R-:W-:Y:S02]  /*0650*/  MOV R11, UR7 ;  /* 0x00000007000b7c02 */ /* 0x000fe40008000f00 */
[----:B------:R-:W-:Y:S02]  /*0660*/  MOV R20, 32@lo((triton__0d1d2d3d45de + .L_x_1@srel)) ;  /* 0x0000000000147802 */ /* 0x000fe40000000f00 */
[----:B------:R-:W-:-:S04]  /*0670*/  MOV R21, 32@hi((triton__0d1d2d3d45de + .L_x_1@srel)) ;  /* 0x0000000000157802 */ /* 0x000fc80000000f00 */
[----:B------:R-:W-:Y:S05]  /*0680*/  CALL.ABS.NOINC `(__assertfail) ;  /* 0x0000000000007943 */ /* 0x000fea0003c00000 */
.L_x_1:
[----:B------:R-:W-:Y:S01]  /*0690*/  MOV R4, R24 ;  /* 0x0000001800047202 */ /* 0x000fe20000000f00 */
[----:B------:R-:W-:-:S05]  /*06a0*/  IMAD.MOV.U32 R5, RZ, RZ, R23 ;  /* 0x000000ffff057224 */ /* 0x000fca00078e0017 */
[----:B------:R-:W2:Y:S01]  /*06b0*/  LDG.E.EL R0, [R4.64] ;  /* 0x0000002404007981 */ /* 0x000ea2000c2e1900 */
[----:B------:R-:W-:Y:S02]  /*06c0*/  ISETP.GE.U32.AND P6, PT, R26, 0x8c0, PT ;  /* 0x000008c01a00780c */ /* 0x000fe40003fc6070 */
[----:B------:R-:W-:-:S04]  /*06d0*/  IADD3 R24, P0, R24, 0x100, RZ ;  /* 0x0000010018187810 */ /* 0x000fc80007f1e0ff */
[----:B------:R-:W-:Y:S01]  /*06e0*/  IADD3.X R23, RZ, R23, RZ, P0, !PT ;  /* 0x00000017ff177210 */ /* 0x000fe200007fe4ff */
[----:B--2---:R-:W-:-:S04]  /*06f0*/  FMUL R0, R0, 48 ;  /* 0x4240000000007820 */ /* 0x004fc80000400000 */
[----:B------:R-:W-:Y:S02]  /*0700*/  FFMA R27, R0, R0, R27 ;  /* 0x00000000001b7223 */ /* 0x000fe4000000001b */
[----:B------:R-:W-:Y:S05]  /*0710*/  @!P6 BRA `(.L_x_10) ;  /* 0xfffffe400000e947 */ /* 0x000fea000383ffff */
.L_x_9:
[----:B------:R-:W-:Y:S05]  /*0720*/  BSYNC B7 ;  /* 0x0000000000077941 */ /* 0x000fea0003800000 */
.L_x_5:
[----:B------:R-:W-:Y:S05]  /*0730*/  BRA `(.L_x_11) ;  /* 0x000007f000007947 */ /* 0x000fea0003800000 */
.L_x_4:
[----:B------:R-:W-:-:S13]  /*0740*/  ISETP.GE.AND P0, PT, R28, 0x4, PT ;  /* 0x000000041c00780c */ /* 0x000fda0003f06270 */
[----:B------:R-:W-:Y:S01]  /*0750*/  @P0 IMAD R3, R6, 0x2400, RZ ;  /* 0x0000240006030824 */ /* 0x000fe200078e02ff */
[----:B------:R-:W-:Y:S01]  /*0760*/  @P0 MOV R27, RZ ;  /* 0x000000ff001b0202 */ /* 0x000fe20000000f00 */
[----:B------:R-:W-:-:S04]  /*0770*/  @P0 IMAD.WIDE.U32 R22, R5, 0x2400, RZ ;  /* 0x0000240005160825 */ /* 0x000fc800078e00ff */
[----:B------:R-:W-:Y:S01]  /*0780*/  @P0 IMAD.WIDE.U32 R18, R29, 0x4, RZ ;  /* 0x000000041d120825 */ /* 0x000fe200078e00ff */
[----:B------:R-:W-:-:S03]  /*0790*/  @P0 IADD3 R3, R23, R3, RZ ;  /* 0x0000000317030210 */ /* 0x000fc60007ffe0ff */
[----:B------:R-:W-:Y:S01]  /*07a0*/  @P0 IMAD.MOV.U32 R17, RZ, RZ, R19 ;  /* 0x000000ffff110224 */ /* 0x000fe200078e0013 */
[----:B------:R-:W-:Y:S02]  /*07b0*/  @P0 LOP3.LUT R22, R22, R18, RZ, 0xfc, !PT ;  /* 0x0000001216160212 */ /* 0x000fe400078efcff */
[----:B------:R-:W-:Y:S01]  /*07c0*/  @P0 LOP3.LUT R19, R3, R19, RZ, 0xfc, !PT ;  /* 0x0000001303130212 */ /* 0x000fe200078efcff */
[----:B------:R-:W-:Y:S05]  /*07d0*/  @P0 BRA `(.L_x_11) ;  /* 0x0000075000000947 */ /* 0x000fea0003800000 */
[----:B------:R-:W-:Y:S02]  /*07e0*/  IMAD R3, R6, 0x2400, RZ ;  /* 0x0000240006037824 */ /* 0x000fe400078e02ff */
[----:B------:R-:W-:-:S04]  /*07f0*/  IMAD.WIDE.U32 R22, R5, 0x2400, RZ ;  /* 0x0000240005167825 */ /* 0x000fc800078e00ff */
[----:B------:R-:W-:Y:S01]  /*0800*/  IMAD.WIDE.U32 R16, R29, 0x4, RZ ;  /* 0x000000041d107825 */ /* 0x000fe200078e00ff */
[----:B------:R-:W-:-:S04]  /*0810*/  IADD3 R3, R23, R3, RZ ;  /* 0x0000000317037210 */ /* 0x000fc80007ffe0ff */
[----:B------:R-:W-:Y:S02]  /*0820*/  LOP3.LUT R22, R22, R16, RZ, 0xfc, !PT ;  /* 0x0000001016167212 */ /* 0x000fe400078efcff */
[----:B------:R-:W-:Y:S02]  /*0830*/  LOP3.LUT R19, R3, R17, RZ, 0xfc, !PT ;  /* 0x0000001103137212 */ /* 0x000fe400078efcff */
[----:B------:R-:W-:-:S04]  /*0840*/  IADD3 R2, P0, R22, c[0x0][0x168], RZ ;  /* 0x00005a0016027a10 */ /* 0x000fc80007f1e0ff */
[----:B------:R-:W-:-:S05]  /*0850*/  IADD3.X R3, R19, c[0x0][0x16c], RZ, P0, !PT ;  /* 0x00005b0013037a10 */ /* 0x000fca00007fe4ff */
[----:B------:R-:W2:Y:S04]  /*0860*/  LDG.E.EL R0, [R2.64] ;  /* 0x0000002402007981 */ /* 0x000ea8000c2e1900 */
[----:B------:R-:W3:Y:S04]  /*0870*/  LDG.E.EL R33, [R2.64+0x100] ;  /* 0x0001002402217981 */ /* 0x000ee8000c2e1900 */
[----:B------:R-:W4:Y:S04]  /*0880*/  LDG.E.EL R21, [R2.64+0x200] ;  /* 0x0002002402157981 */ /* 0x000f28000c2e1900 */
[----:B------:R-:W5:Y:S04]  /*0890*/  LDG.E.EL R23, [R2.64+0x300] ;  /* 0x0003002402177981 */ /* 0x000f68000c2e1900 */
        /* <DEDUP_REMOVED lines=12> */
[----:B------:R0:W5:Y:S04]  /*0960*/  LDG.E.EL R11, [R2.64+0x1000] ;  /* 0x00100024020b7981 */ /* 0x000168000c2e1900 */
[----:B------:R0:W5:Y:S04]  /*0970*/  LDG.E.EL R12, [R2.64+0x1100] ;  /* 0x00110024020c7981 */ /* 0x000168000c2e1900 */
[----:B------:R0:W5:Y:S04]  /*0980*/  LDG.E.EL R13, [R2.64+0x1200] ;  /* 0x00120024020d7981 */ /* 0x000168000c2e1900 */
[----:B------:R0:W5:Y:S04]  /*0990*/  LDG.E.EL R14, [R2.64+0x1300] ;  /* 0x00130024020e7981 */ /* 0x000168000c2e1900 */
[----:B------:R0:W5:Y:S04]  /*09a0*/  LDG.E.EL R15, [R2.64+0x1400] ;  /* 0x00140024020f7981 */ /* 0x000168000c2e1900 */
[----:B------:R0:W5:Y:S04]  /*09b0*/  LDG.E.EL R18, [R2.64+0x1500] ;  /* 0x0015002402127981 */ /* 0x000168000c2e1900 */
[----:B------:R0:W5:Y:S04]  /*09c0*/  LDG.E.EL R20, [R2.64+0x1600] ;  /* 0x0016002402147981 */ /* 0x000168000c2e1900 */
[----:B------:R0:W5:Y:S01]  /*09d0*/  LDG.E.EL R37, [R2.64+0x2300] ;  /* 0x0023002402257981 */ /* 0x000162000c2e1900 */
[----:B--2---:R-:W-:Y:S01]  /*09e0*/  FMUL R0, R0, 48 ;  /* 0x4240000000007820 */ /* 0x004fe20000400000 */
[----:B---3--:R-:W-:-:S03]  /*09f0*/  FMUL R34, R33, 48 ;  /* 0x4240000021227820 */ /* 0x008fc60000400000 */
[----:B------:R-:W-:Y:S02]  /*0a00*/  FFMA R33, R0, R0, RZ ;  /* 0x0000000000217223 */ /* 0x000fe400000000ff */
[----:B------:R0:W2:Y:S02]  /*0a10*/  LDG.E.EL R0, [R2.64+0x1700] ;  /* 0x0017002402007981 */ /* 0x0000a4000c2e1900 */
[----:B------:R-:W-:Y:S01]  /*0a20*/  FFMA R33, R34, R34, R33 ;  /* 0x0000002222217223 */ /* 0x000fe20000000021 */
[----:B----4-:R-:W-:Y:S02]  /*0a30*/  FMUL R34, R21, 48 ;  /* 0x4240000015227820 */ /* 0x010fe40000400000 */
[----:B------:R0:W3:Y:S02]  /*0a40*/  LDG.E.EL R21, [R2.64+0x1800] ;  /* 0x0018002402157981 */ /* 0x0000e4000c2e1900 */
[----:B------:R-:W-:Y:S01]  /*0a50*/  FFMA R33, R34, R34, R33 ;  /* 0x0000002222217223 */ /* 0x000fe20000000021 */
[----:B-----5:R-:W-:-:S02]  /*0a60*/  FMUL R34, R23, 48 ;  /* 0x4240000017227820 */ /* 0x020fc40000400000 */
[----:B------:R0:W4:Y:S02]  /*0a70*/  LDG.E.EL R23, [R2.64+0x1900] ;  /* 0x0019002402177981 */ /* 0x000124000c2e1900 */
[----:B------:R-:W-:Y:S01]  /*0a80*/  FFMA R33, R34, R34, R33 ;  /* 0x0000002222217223 */ /* 0x000fe20000000021 */
[----:B------:R-:W-:Y:S02]  /*0a90*/  FMUL R34, R27, 48 ;  /* 0x424000001b227820 */ /* 0x000fe40000400000 */
[----:B------:R0:W5:Y:S02]  /*0aa0*/  LDG.E.EL R27, [R2.64+0x1a00] ;  /* 0x001a0024021b7981 */ /* 0x000164000c2e1900 */
[----:B------:R-:W-:Y:S01]  /*0ab0*/  FFMA R33, R34, R34, R33 ;  /* 0x0000002222217223 */ /* 0x000fe20000000021 */
[----:B------:R-:W-:Y:S02]  /*0ac0*/  FMUL R34, R31, 48 ;  /* 0x424000001f227820 */ /* 0x000fe40000400000 */
[----:B------:R0:W5:Y:S02]  /*0ad0*/  LDG.E.EL R31, [R2.64+0x1b00] ;  /* 0x001b0024021f7981 */ /* 0x000164000c2e1900 */
[----:B------:R-:W-:Y:S01]  /*0ae0*/  FFMA R33, R34, R34, R33 ;  /* 0x0000002222217223 */ /* 0x000fe20000000021 */
[----:B------:R-:W-:-:S02]  /*0af0*/  FMUL R34, R32, 48 ;  /* 0x4240000020227820 */ /* 0x000fc40000400000 */
[----:B------:R0:W5:Y:S02]  /*0b00*/  LDG.E.EL R32, [R2.64+0x1c00] ;  /* 0x001c002402207981 */ /* 0x000164000c2e1900 */
[----:B------:R-:W-:Y:S01]  /*0b10*/  FFMA R33, R34, R34, R33 ;  /* 0x0000002222217223 */ /* 0x000fe20000000021 */
[----:B------:R-:W-:Y:S02]  /*0b20*/  FMUL R34, R26, 48 ;  /* 0x424000001a227820 */ /* 0x000fe40000400000 */
[----:B------:R0:W5:Y:S01]  /*0b30*/  LDG.E.EL R26, [R2.64+0x1d00] ;  /* 0x001d0024021a7981 */ /* 0x000162000c2e1900 */
[----:B------:R-:W-:Y:S01]  /*0b40*/  FMUL R35, R24, 48 ;  /* 0x4240000018237820 */ /* 0x000fe20000400000 */
[----:B------:R-:W-:Y:S02]  /*0b50*/  FFMA R34, R34, R34, R33 ;  /* 0x0000002222227223 */ /* 0x000fe40000000021 */
[----:B------:R0:W5:Y:S02]  /*0b60*/  LDG.E.EL R33, [R2.64+0x1e00] ;  /* 0x001e002402217981 */ /* 0x000164000c2e1900 */
[----:B------:R-:W-:-:S02]  /*0b70*/  FFMA R34, R35, R35, R34 ;  /* 0x0000002323227223 */ /* 0x000fc40000000022 */
[----:B------:R0:W5:Y:S01]  /*0b80*/  LDG.E.EL R24, [R2.64+0x1f00] ;  /* 0x001f002402187981 */ /* 0x000162000c2e1900 */
[----:B------:R-:W-:-:S03]  /*0b90*/  FMUL R35, R4, 48 ;  /* 0x4240000004237820 */ /* 0x000fc60000400000 */
[----:B------:R0:W5:Y:S01]  /*0ba0*/  LDG.E.EL R4, [R2.64+0x2000] ;  /* 0x0020002402047981 */ /* 0x000162000c2e1900 */
[----:B------:R-:W-:-:S03]  /*0bb0*/  FFMA R36, R35, R35, R34 ;  /* 0x0000002323247223 */ /* 0x000fc60000000022 */
[----:B------:R0:W5:Y:S04]  /*0bc0*/  LDG.E.EL R34, [R2.64+0x2100] ;  /* 0x0021002402227981 */ /* 0x000168000c2e1900 */
[----:B------:R0:W5:Y:S01]  /*0bd0*/  LDG.E.EL R35, [R2.64+0x2200] ;  /* 0x0022002402237981 */ /* 0x000162000c2e1900 */
[----:B------:R-:W-:-:S04]  /*0be0*/  FMUL R5, R5, 48 ;  /* 0x4240000005057820 */ /* 0x000fc80000400000 */
[----:B------:R-:W-:Y:S01]  /*0bf0*/  FFMA R36, R5, R5, R36 ;  /* 0x0000000505247223 */ /* 0x000fe20000000024 */
[----:B------:R-:W-:Y:S01]  /*0c00*/  FMUL R5, R6, 48 ;  /* 0x4240000006057820 */ /* 0x000fe20000400000 */
[----:B------:R-:W-:-:S03]  /*0c10*/  FMUL R7, R7, 48 ;  /* 0x4240000007077820 */ /* 0x000fc60000400000 */
[----:B------:R-:W-:Y:S01]  /*0c20*/  FFMA R36, R5, R5, R36 ;  /* 0x0000000505247223 */ /* 0x000fe20000000024 */
[----:B------:R-:W-:-:S03]  /*0c30*/  FMUL R5, R8, 48 ;  /* 0x4240000008057820 */ /* 0x000fc60000400000 */
[----:B------:R-:W-:Y:S01]  /*0c40*/  FFMA R36, R7, R7, R36 ;  /* 0x0000000707247223 */ /* 0x000fe20000000024 */
[----:B------:R-:W-:-:S03]  /*0c50*/  FMUL R9, R9, 48 ;  /* 0x4240000009097820 */ /* 0x000fc60000400000 */
[----:B------:R-:W-:Y:S01]  /*0c60*/  FFMA R36, R5, R5, R36 ;  /* 0x0000000505247223 */ /* 0x000fe20000000024 */
[----:B0-----:R-:W-:-:S03]  /*0c70*/  FMUL R3, R10, 48 ;  /* 0x424000000a037820 */ /* 0x001fc60000400000 */
[----:B------:R-:W-:Y:S01]  /*0c80*/  FFMA R36, R9, R9, R36 ;  /* 0x0000000909247223 */ /* 0x000fe20000000024 */
[----:B------:R-:W-:-:S03]  /*0c90*/  FMUL R11, R11, 48 ;  /* 0x424000000b0b7820 */ /* 0x000fc60000400000 */
        /* <DEDUP_REMOVED lines=10> */
[----:B------:R-:W-:-:S04]  /*0d40*/  FFMA R36, R15, R15, R36 ;  /* 0x0000000f0f247223 */ /* 0x000fc80000000024 */
[----:B------:R-:W-:Y:S01]  /*0d50*/  FFMA R36, R3, R3, R36 ;  /* 0x0000000303247223 */ /* 0x000fe20000000024 */
[----:B------:R-:W-:-:S04]  /*0d60*/  FMUL R3, R20, 48 ;  /* 0x4240000014037820 */ /* 0x000fc80000400000 */
[----:B------:R-:W-:Y:S01]  /*0d70*/  FFMA R36, R3, R3, R36 ;  /* 0x0000000303247223 */ /* 0x000fe20000000024 */
[----:B------:R-:W-:Y:S01]  /*0d80*/  FMUL R37, R37, 48 ;  /* 0x4240000025257820 */ /* 0x000fe20000400000 */
[----:B------:R-:W-:Y:S01]  /*0d90*/  IMAD.MOV.U32 R18, RZ, RZ, R16 ;  /* 0x000000ffff127224 */ /* 0x000fe200078e0010 */
[----:B--2---:R-:W-:-:S04]  /*0da0*/  FMUL R3, R0, 48 ;  /* 0x4240000000037820 */ /* 0x004fc80000400000 */
[----:B------:R-:W-:Y:S01]  /*0db0*/  FFMA R36, R3, R3, R36 ;  /* 0x0000000303247223 */ /* 0x000fe20000000024 */
[----:B---3--:R-:W-:-:S04]  /*0dc0*/  FMUL R21, R21, 48 ;  /* 0x4240000015157820 */ /* 0x008fc80000400000 */
[----:B------:R-:W-:Y:S01]  /*0dd0*/  FFMA R36, R21, R21, R36 ;  /* 0x0000001515247223 */ /* 0x000fe20000000024 */
[----:B----4-:R-:W-:-:S04]  /*0de0*/  FMUL R23, R23, 48 ;  /* 0x4240000017177820 */ /* 0x010fc80000400000 */
[----:B------:R-:W-:Y:S01]  /*0df0*/  FFMA R36, R23, R23, R36 ;  /* 0x0000001717247223 */ /* 0x000fe20000000024 */
[----:B-----5:R-:W-:-:S04]  /*0e00*/  FMUL R27, R27, 48 ;  /* 0x424000001b1b7820 */ /* 0x020fc80000400000 */
[----:B------:R-:W-:Y:S01]  /*0e10*/  FFMA R36, R27, R27, R36 ;  /* 0x0000001b1b247223 */ /* 0x000fe20000000024 */
[----:B------:R-:W-:-:S04]  /*0e20*/  FMUL R31, R31, 48 ;  /* 0x424000001f1f7820 */ /* 0x000fc80000400000 */
[----:B------:R-:W-:Y:S01]  /*0e30*/  FFMA R36, R31, R31, R36 ;  /* 0x0000001f1f247223 */ /* 0x000fe20000000024 */
[----:B------:R-:W-:-:S04]  /*0e40*/  FMUL R3, R32, 48 ;  /* 0x4240000020037820 */ /* 0x000fc80000400000 */
[----:B------:R-:W-:Y:S01]  /*0e50*/  FFMA R36, R3, R3, R36 ;  /* 0x0000000303247223 */ /* 0x000fe20000000024 */
[----:B------:R-:W-:-:S04]  /*0e60*/  FMUL R3, R26, 48 ;  /* 0x424000001a037820 */ /* 0x000fc80000400000 */
[----:B------:R-:W-:Y:S01]  /*0e70*/  FFMA R36, R3, R3, R36 ;  /* 0x0000000303247223 */ /* 0x000fe20000000024 */
[----:B------:R-:W-:Y:S01]  /*0e80*/  FMUL R33, R33, 48 ;  /* 0x4240000021217820 */ /* 0x000fe20000400000 */
[----:B------:R-:W-:-:S03]  /*0e90*/  FMUL R3, R24, 48 ;  /* 0x4240000018037820 */ /* 0x000fc60000400000 */
[----:B------:R-:W-:-:S04]  /*0ea0*/  FFMA R36, R33, R33, R36 ;  /* 0x0000002121247223 */ /* 0x000fc80000000024 */
[----:B------:R-:W-:Y:S01]  /*0eb0*/  FFMA R36, R3, R3, R36 ;  /* 0x0000000303247223 */ /* 0x000fe20000000024 */
[----:B------:R-:W-:-:S04]  /*0ec0*/  FMUL R3, R4, 48 ;  /* 0x4240000004037820 */ /* 0x000fc80000400000 */
[----:B------:R-:W-:Y:S01]  /*0ed0*/  FFMA R36, R3, R3, R36 ;  /* 0x0000000303247223 */ /* 0x000fe20000000024 */
[----:B------:R-:W-:Y:S01]  /*0ee0*/  FMUL R3, R34, 48 ;  /* 0x4240000022037820 */ /* 0x000fe20000400000 */
[----:B------:R-:W-:-:S03]  /*0ef0*/  FMUL R35, R35, 48 ;  /* 0x4240000023237820 */ /* 0x000fc60000400000 */
[----:B------:R-:W-:-:S04]  /*0f00*/  FFMA R36, R3, R3, R36 ;  /* 0x0000000303247223 */ /* 0x000fc80000000024 */
[----:B------:R-:W-:-:S04]  /*0f10*/  FFMA R36, R35, R35, R36 ;  /* 0x0000002323247223 */ /* 0x000fc80000000024 */
[----:B------:R-:W-:-:S02]  /*0f20*/  FFMA R27, R37, R37, R36 ;  /* 0x00000025251b7223 */ /* 0x000fc40000000024 */
.L_x_11:
[----:B------:R-:W-:Y:S05]  /*0f30*/  BSYNC B8 ;  /* 0x0000000000087941 */ /* 0x000fea0003800000 */
.L_x_3:
[----:B------:R-:W-:Y:S05]  /*0f40*/  BRA.DIV ~URZ, `(.L_x_12) ;  /* 0x000005627f007947 */ /* 0x000fea000b800000 */
[----:B------:R-:W0:Y:S02]  /*0f50*/  SHFL.BFLY PT, R0, R27, 0x10, 0x1f ;  /* 0x0e001f001b007f89 */ /* 0x000e2400000e0000 */
[----:B0-----:R-:W-:-:S05]  /*0f60*/  FADD R0, R0, R27 ;  /* 0x0000001b00007221 */ /* 0x001fca0000000000 */
[----:B------:R-:W0:Y:S02]  /*0f70*/  SHFL.BFLY PT, R3, R0, 0x8, 0x1f ;  /* 0x0d001f0000037f89 */ /* 0x000e2400000e0000 */
[----:B0-----:R-:W-:-:S05]  /*0f80*/  FADD R3, R0, R3 ;  /* 0x0000000300037221 */ /* 0x001fca0000000000 */
[----:B------:R-:W0:Y:S02]  /*0f90*/  SHFL.BFLY PT, R2, R3, 0x4, 0x1f ;  /* 0x0c801f0003027f89 */ /* 0x000e2400000e0000 */
[----:B0-----:R-:W-:-:S05]  /*0fa0*/  FADD R2, R3, R2 ;  /* 0x0000000203027221 */ /* 0x001fca0000000000 */
[----:B------:R-:W0:Y:S02]  /*0fb0*/  SHFL.BFLY PT, R5, R2, 0x2, 0x1f ;  /* 0x0c401f0002057f89 */ /* 0x000e2400000e0000 */
[----:B0-----:R-:W-:-:S05]  /*0fc0*/  FADD R5, R2, R5 ;  /* 0x0000000502057221 */ /* 0x001fca0000000000 */
[----:B------:R0:W1:Y:S02]  /*0fd0*/  SHFL.BFLY PT, R4, R5, 0x1, 0x1f ;  /* 0x0c201f0005047f89 */ /* 0x00006400000e0000 */
.L_x_15:
[----:B------:R-:W2:Y:S01]  /*0fe0*/  S2R R6, SR_TID.X ;  /* 0x0000000000067919 */ /* 0x000ea20000002100 */
[----:B01----:R-:W-:Y:S01]  /*0ff0*/  FADD R5, R4, R5 ;  /* 0x0000000504057221 */ /* 0x003fe20000000000 */
[----:B------:R-:W-:Y:S01]  /*1000*/  WARPSYNC 0xffffffff ;  /* 0xffffffff00007948 */ /* 0x000fe20003800000 */
[----:B------:R-:W-:Y:S01]  /*1010*/  IMAD.MOV.U32 R16, RZ, RZ, -0x40 ;  /* 0xffffffc0ff107424 */ /* 0x000fe200078e00ff */
[--C-:B--2---:R-:W-:Y:S02]  /*1020*/  SHF.R.U32.HI R0, RZ, 0x5, R6.reuse ;  /* 0x00000005ff007819 */ /* 0x104fe40000011606 */
[----:B------:R-:W-:Y:S02]  /*1030*/  SHF.R.U32.HI R8, RZ, 0x6, R6 ;  /* 0x00000006ff087819 */ /* 0x000fe40000011606 */
[----:B------:R-:W-:Y:S02]  /*1040*/  SGXT.U32 R0, R0, 0x1 ;  /* 0x000000010000781a */ /* 0x000fe40000000000 */
[----:B------:R-:W-:-:S02]  /*1050*/  LOP3.LUT P0, RZ, R6, 0x1f, RZ, 0xc0, !PT ;  /* 0x0000001f06ff7812 */ /* 0x000fc4000780c0ff */
[----:B------:R-:W-:Y:S01]  /*1060*/  SGXT.U32 R8, R8, 0x2 ;  /* 0x000000020808781a */ /* 0x000fe20000000000 */
[----:B------:R-:W-:Y:S01]  /*1070*/  IMAD.SHL.U32 R0, R0, 0x4, RZ ;  /* 0x0000000400007824 */ /* 0x000fe200078e00ff */
[----:B------:R-:W-:Y:S02]  /*1080*/  ISETP.GE.AND P1, PT, R6, 0x8, PT ;  /* 0x000000080600780c */ /* 0x000fe40003f26270 */
[----:B------:R-:W-:Y:S02]  /*1090*/  SHF.L.U32 R3, R8, 0x3, RZ ;  /* 0x0000000308037819 */ /* 0x000fe400000006ff */
[----:B------:R-:W-:Y:S02]  /*10a0*/  LOP3.LUT R2, R6, 0x1, RZ, 0xc0, !PT ;  /* 0x0000000106027812 */ /* 0x000fe400078ec0ff */
[----:B------:R-:W-:-:S05]  /*10b0*/  LOP3.LUT R0, R3, R0, RZ, 0xfc, !PT ;  /* 0x0000000003007212 */ /* 0x000fca00078efcff */
[----:B------:R-:W-:Y:S04]  /*10c0*/  @!P0 STS [R0], R5 ;  /* 0x0000000500008388 */ /* 0x000fe80000000800 */
[----:B------:R-:W-:Y:S06]  /*10d0*/  BAR.SYNC 0x0 ;  /* 0x0000000000007b1d */ /* 0x000fec0000000000 */
[----:B------:R-:W0:Y:S01]  /*10e0*/  @!P1 LDS R4, [R6.X4] ;  /* 0x0000000006049984 */ /* 0x000e220000004800 */
[----:B------:R-:W-:-:S02]  /*10f0*/  ISETP.NE.U32.AND P0, PT, R2, 0x1, PT ;  /* 0x000000010200780c */ /* 0x000fc40003f05070 */
[----:B------:R-:W-:Y:S02]  /*1100*/  MOV R5, 0x39e38e39 ;  /* 0x39e38e3900057802 */ /* 0x000fe40000000f00 */
[----:B------:R-:W-:Y:S02]  /*1110*/  ISETP.LT.AND P0, PT, R6, 0x8, P0 ;  /* 0x000000080600780c */ /* 0x000fe40000701270 */
[----:B------:R-:W-:Y:S02]  /*1120*/  LEA R0, R25, R8, 0x2 ;  /* 0x0000000819007211 */ /* 0x000fe400078e10ff */
[----:B------:R-:W-:-:S03]  /*1130*/  IADD3 R18, P1, R18, c[0x0][0x170], RZ ;  /* 0x00005c0012127a10 */ /* 0x000fc60007f3e0ff */
[----:B------:R-:W-:Y:S01]  /*1140*/  IMAD R29, R0, 0x900, R29 ;  /* 0x00000900001d7824 */ /* 0x000fe200078e021d */
[----:B0-----:R-:W0:Y:S02]  /*1150*/  SHFL.BFLY PT, R3, R4, 0x1, 0x1f ;  /* 0x0c201f0004037f89 */ /* 0x001e2400000e0000 */
[----:B0-----:R-:W-:-:S05]  /*1160*/  FADD R3, R4, R3 ;  /* 0x0000000304037221 */ /* 0x001fca0000000000 */
[----:B------:R-:W-:Y:S04]  /*1170*/  @P0 STS [R6.X4], R3 ;  /* 0x0000000306000388 */ /* 0x000fe80000004800 */
[----:B------:R-:W-:Y:S06]  /*1180*/  BAR.SYNC 0x0 ;  /* 0x0000000000007b1d */ /* 0x000fec0000000000 */
[----:B------:R-:W0:Y:S01]  /*1190*/  LDS R2, [R8.X8] ;  /* 0x0000000008027984 */ /* 0x000e220000008800 */
[----:B------:R-:W-:-:S04]  /*11a0*/  IADD3 R22, P0, R22, c[0x0][0x168], RZ ;  /* 0x00005a0016167a10 */ /* 0x000fc80007f1e0ff */
[----:B------:R-:W-:Y:S02]  /*11b0*/  IADD3.X R23, R19, c[0x0][0x16c], RZ, P0, !PT ;  /* 0x00005b0013177a10 */ /* 0x000fe400007fe4ff */
[----:B------:R-:W-:Y:S01]  /*11c0*/  IADD3.X R19, R17, c[0x0][0x174], RZ, P1, !PT ;  /* 0x00005d0011137a10 */ /* 0x000fe20000ffe4ff */
[----:B0-----:R-:W-:-:S06]  /*11d0*/  FFMA R2, R2, R5, 9.9999997473787516356e-06 ;  /* 0x3727c5ac02027423 */ /* 0x001fcc0000000005 */
[----:B------:R-:W0:Y:S02]  /*11e0*/  MUFU.RSQ R2, R2 ;  /* 0x0000000200027308 */ /* 0x000e240000001400 */
.L_x_14:
[----:B------:R1:W5:Y:S01]  /*11f0*/  LDG.E.EL R17, [R18.64] ;  /* 0x0000002412117981 */ /* 0x000362000c2e1900 */
[----:B------:R-:W-:Y:S01]  /*1200*/  ISETP.NE.AND P0, PT, R30, RZ, PT ;  /* 0x000000ff1e00720c */ /* 0x000fe20003f05270 */
[----:B------:R-:W-:-:S12]  /*1210*/  BSSY B6, `(.L_x_13) ;  /* 0x0000014000067945 */ /* 0x000fd80003800000 */
[----:B0-----:R-:W-:Y:S05]  /*1220*/  @!P0 BRA `(.L_x_2) ;  /* 0x0000012000008947 */ /* 0x001fea0003800000 */
[----:B-1----:R-:W-:Y:S01]  /*1230*/  UMOV UR8, 32@lo(assertMessage_1) ;  /* 0x0000000000087882 */ /* 0x002fe20000000000 */
[----:B------:R-:W-:Y:S01]  /*1240*/  MOV R8, 0x373 ;  /* 0x0000037300087802 */ /* 0x000fe20000000f00 */
[----:B------:R-:W-:Y:S01]  /*1250*/  UMOV UR9, 32@hi(assertMessage_1) ;  /* 0x0000000000097882 */ /* 0x000fe20000000000 */
[----:B------:R-:W-:Y:S01]  /*1260*/  MOV R12, 0x1 ;  /* 0x00000001000c7802 */ /* 0x000fe20000000f00 */
[----:B------:R-:W-:Y:S01]  /*1270*/  UMOV UR6, 32@lo(assertFile_1) ;  /* 0x0000000000067882 */ /* 0x000fe20000000000 */
[----:B------:R-:W-:Y:S01]  /*1280*/  MOV R13, RZ ;  /* 0x000000ff000d7202 */ /* 0x000fe20000000f00 */
[----:B------:R-:W-:Y:S01]  /*1290*/  UMOV UR7, 32@hi(assertFile_1) ;  /* 0x0000000000077882 */ /* 0x000fe20000000000 */
[----:B------:R-:W-:Y:S01]  /*12a0*/  IMAD.U32 R4, RZ, RZ, UR8 ;  /* 0x00000008ff047e24 */ /* 0x000fe2000f8e00ff */
[----:B------:R-:W-:Y:S01]  /*12b0*/  UMOV UR4, 32@lo(assertFunc_1) ;  /* 0x0000000000047882 */ /* 0x000fe20000000000 */
[----:B------:R-:W-:Y:S01]  /*12c0*/  MOV R5, UR9 ;  /* 0x0000000900057c02 */ /* 0x000fe20008000f00 */
[----:B------:R-:W-:Y:S01]  /*12d0*/  UMOV UR5, 32@hi(assertFunc_1) ;  /* 0x0000000000057882 */ /* 0x000fe20000000000 */
[----:B------:R-:W-:Y:S01]  /*12e0*/  MOV R6, UR6 ;  /* 0x0000000600067c02 */ /* 0x000fe20008000f00 */
[----:B------:R-:W-:Y:S01]  /*12f0*/  IMAD.U32 R10, RZ, RZ, UR4 ;  /* 0x00000004ff0a7e24 */ /* 0x000fe2000f8e00ff */
[----:B------:R-:W-:-:S02]  /*1300*/  MOV R7, UR7 ;  /* 0x0000000700077c02 */ /* 0x000fc40008000f00 */
[----:B------:R-:W-:Y:S02]  /*1310*/  MOV R11, UR5 ;  /* 0x00000005000b7c02 */ /* 0x000fe40008000f00 */
[----:B------:R-:W-:Y:S02]  /*1320*/  MOV R20, 32@lo((triton__0d1d2d3d45de + .L_x_2@srel)) ;  /* 0x0000000000147802 */ /* 0x000fe40000000f00 */
[----:B------:R-:W-:-:S04]  /*1330*/  MOV R21, 32@hi((triton__0d1d2d3d45de + .L_x_2@srel)) ;  /* 0x0000000000157802 */ /* 0x000fc80000000f00 */
[----:B0----5:R-:W-:Y:S05]  /*1340*/  CALL.ABS.NOINC `(__assertfail) ;  /* 0x0000000000007943 */ /* 0x021fea0003c00000 */
.L_x_2:
[----:B-1----:R-:W-:Y:S05]  /*1350*/  BSYNC B6 ;  /* 0x0000000000067941 */ /* 0x002fea0003800000 */
.L_x_13:
[----:B------:R-:W-:Y:S02]  /*1360*/  ISETP.GE.AND P6, PT, R28, 0x4, PT ;  /* 0x000000041c00780c */ /* 0x000fe40003fc6270 */
[----:B------:R-:W-:-:S11]  /*1370*/  MOV R0, RZ ;  /* 0x000000ff00007202 */ /* 0x000fd60000000f00 */
[----:B------:R1:W2:Y:S01]  /*1380*/  @!P6 LDG.E.EF R0, [R22.64] ;  /* 0x000000241600e981 */ /* 0x0002a2000c0e1900 */
[----:B------:R-:W-:Y:S02]  /*1390*/  IADD3 R16, R16, 0x40, RZ ;  /* 0x0000004010107810 */ /* 0x000fe40007ffe0ff */
[----:B------:R-:W-:Y:S02]  /*13a0*/  MOV R5, 0x2 ;  /* 0x0000000200057802 */ /* 0x000fe40000000f00 */
[----:B------:R-:W-:Y:S01]  /*13b0*/  ISETP.GE.U32.AND P0, PT, R16, 0x8c0, PT ;  /* 0x000008c01000780c */ /* 0x000fe20003f06070 */
[----:B------:R-:W-:Y:S01]  /*13c0*/  IMAD.IADD R4, R29, 0x1, R16 ;  /* 0x000000011d047824 */ /* 0x000fe200078e0210 */
[----:B------:R-:W-:-:S03]  /*13d0*/  IADD3 R18, P2, R18, 0x100, RZ ;  /* 0x0000010012127810 */ /* 0x000fc60007f5e0ff */
[----:B------:R-:W-:Y:S01]  /*13e0*/  IMAD.WIDE R4, R4, R5, c[0x0][0x178] ;  /* 0x00005e0004047625 */ /* 0x000fe200078e0205 */
[----:B-1----:R-:W-:Y:S02]  /*13f0*/  IADD3 R22, P1, R22, 0x100, RZ ;  /* 0x0000010016167810 */ /* 0x002fe40007f3e0ff */
[----:B------:R-:W-:Y:S02]  /*1400*/  IADD3.X R19, RZ, R19, RZ, P2, !PT ;  /* 0x00000013ff137210 */ /* 0x000fe400017fe4ff */
[----:B------:R-:W-:Y:S02]  /*1410*/  IADD3.X R23, RZ, R23, RZ, P1, !PT ;  /* 0x00000017ff177210 */ /* 0x000fe40000ffe4ff */
[----:B--2---:R-:W-:-:S05]  /*1420*/  SEL R0, R0, RZ, !P6 ;  /* 0x000000ff00007207 */ /* 0x004fca0007000000 */
[----:B------:R-:W-:Y:S01]  /*1430*/  FMUL R3, R0, 48 ;  /* 0x4240000000037820 */ /* 0x000fe20000400000 */
[----:B-----5:R-:W-:-:S03]  /*1440*/  FADD R0, R17, 1 ;  /* 0x3f80000011007421 */ /* 0x020fc60000000000 */
[----:B0-----:R-:W-:-:S04]  /*1450*/  FMUL R3, R2, R3 ;  /* 0x0000000302037220 */ /* 0x001fc80000400000 */
[----:B------:R-:W-:-:S05]  /*1460*/  FMUL R0, R3, R0 ;  /* 0x0000000003007220 */ /* 0x000fca0000400000 */
[----:B------:R-:W-:-:S05]  /*1470*/  F2FP.BF16.PACK_AB R0, RZ, R0 ;  /* 0x00000000ff00723e */ /* 0x000fca00000010ff */
[----:B------:R0:W-:Y:S01]  /*1480*/  @!P6 STG.E.U16 [R4.64], R0 ;  /* 0x000000000400e986 */ /* 0x0001e2000c101524 */
[----:B------:R-:W-:Y:S05]  /*1490*/  @P0 EXIT ;  /* 0x000000000000094d */ /* 0x000fea0003800000 */
[----:B------:R-:W-:Y:S05]  /*14a0*/  BRA `(.L_x_14) ;  /* 0xfffffd4000007947 */ /* 0x000fea000383ffff */
.L_x_12:
[----:B------:R-:W-:Y:S01]  /*14b0*/  MOV R5, R27 ;  /* 0x0000001b00057202 */ /* 0x000fe20000000f00 */
[----:B------:R-:W-:Y:S01]  /*14c0*/  IMAD.MOV.U32 R0, RZ, RZ, 0x1f ;  /* 0x0000001fff007424 */ /* 0x000fe200078e00ff */
[----:B------:R-:W-:Y:S02]  /*14d0*/  MOV R4, 0x10 ;  /* 0x0000001000047802 */ /* 0x000fe40000000f00 */
[----:B------:R-:W-:Y:S02]  /*14e0*/  MOV R7, 0xffffffff ;  /* 0xffffffff00077802 */ /* 0x000fe40000000f00 */
[----:B------:R-:W-:-:S02]  /*14f0*/  MOV R2, 0x1510 ;  /* 0x0000151000027802 */ /* 0x000fc40000000f00 */
[----:B------:R-:W-:Y:S05]  /*1500*/  CALL.REL.NOINC `($__internal_0_$__cuda_sm70_shflsync_bfly) ;  /* 0x0000011000007944 */ /* 0x000fea0003c00000 */
[----:B01----:R-:W-:Y:S01]  /*1510*/  FADD R5, R27, R4 ;  /* 0x000000041b057221 */ /* 0x003fe20000000000 */
[----:B------:R-:W-:Y:S02]  /*1520*/  MOV R4, 0x8 ;  /* 0x0000000800047802 */ /* 0x000fe40000000f00 */
[----:B------:R-:W-:-:S02]  /*1530*/  MOV R2, 0x1550 ;  /* 0x0000155000027802 */ /* 0x000fc40000000f00 */
[----:B------:R-:W-:Y:S05]  /*1540*/  CALL.REL.NOINC `($__internal_0_$__cuda_sm70_shflsync_bfly) ;  /* 0x000000d000007944 */ /* 0x000fea0003c00000 */
[----:B01----:R-:W-:Y:S01]  /*1550*/  FADD R5, R5, R4 ;  /* 0x0000000405057221 */ /* 0x003fe20000000000 */
[----:B------:R-:W-:Y:S01]  /*1560*/  IMAD.MOV.U32 R4, RZ, RZ, 0x4 ;  /* 0x00000004ff047424 */ /* 0x000fe200078e00ff */
[----:B------:R-:W-:-:S02]  /*1570*/  MOV R2, 0x1590 ;  /* 0x0000159000027802 */ /* 0x000fc40000000f00 */
[----:B------:R-:W-:Y:S05]  /*1580*/  CALL.REL.NOINC `($__internal_0_$__cuda_sm70_shflsync_bfly) ;  /* 0x0000009000007944 */ /* 0x000fea0003c00000 */
[----:B01----:R-:W-:Y:S01]  /*1590*/  FADD R5, R5, R4 ;  /* 0x0000000405057221 */ /* 0x003fe20000000000 */
[----:B------:R-:W-:-:S02]  /*15a0*/  MOV R4, 0x2 ;  /* 0x0000000200047802 */ /* 0x000fc40000000f00 */
[----:B------:R-:W-:-:S02]  /*15b0*/  MOV R2, 0x15d0 ;  /* 0x000015d000027802 */ /* 0x000fc40000000f00 */
[----:B------:R-:W-:Y:S05]  /*15c0*/  CALL.REL.NOINC `($__internal_0_$__cuda_sm70_shflsync_bfly) ;  /* 0x0000005000007944 */ /* 0x000fea0003c00000 */
[----:B01----:R-:W-:Y:S01]  /*15d0*/  FADD R5, R5, R4 ;  /* 0x0000000405057221 */ /* 0x003fe20000000000 */
[----:B------:R-:W-:Y:S02]  /*15e0*/  MOV R4, 0x1 ;  /* 0x0000000100047802 */ /* 0x000fe40000000f00 */
[----:B------:R-:W-:-:S02]  /*15f0*/  MOV R2, 0x1610 ;  /* 0x0000161000027802 */ /* 0x000fc40000000f00 */
[----:B------:R-:W-:Y:S05]  /*1600*/  CALL.REL.NOINC `($__internal_0_$__cuda_sm70_shflsync_bfly) ;  /* 0x0000001000007944 */ /* 0x000fea0003c00000 */
[----:B------:R-:W-:Y:S05]  /*1610*/  BRA `(.L_x_15) ;  /* 0xfffff9c000007947 */ /* 0x000fea000383ffff */
        .weak           $__internal_0_$__cuda_sm70_shflsync_bfly
        .type           $__internal_0_$__cuda_sm70_shflsync_bfly,@function
        .size           $__internal_0_$__cuda_sm70_shflsync_bfly,(.L_x_17 - $__internal_0_$__cuda_sm70_shflsync_bfly)
$__internal_0_$__cuda_sm70_shflsync_bfly:
[----:B------:R-:W-:Y:S01]  /*1620*/  MOV R3, 0x0 ;  /* 0x0000000000037802 */ /* 0x000fe20000000f00 */
[----:B------:R-:W-:Y:S04]  /*1630*/  WARPSYNC R7 ;  /* 0x0000000700007348 */ /* 0x000fe80003800000 */
[----:B------:R0:W1:Y:S01]  /*1640*/  SHFL.BFLY PT, R4, R5, R4, R0 ;  /* 0x0c00000405047389 */ /* 0x00006200000e0000 */
[----:B------:R-:W-:Y:S05]  /*1650*/  RET.REL.NODEC R2 `(triton__0d1d2d3d45de) ;  /* 0xffffe9a002007950 */ /* 0x000fea0003c3ffff */
.L_x_16:
[----:B------:R-:W-:-:S00]  /*1660*/  BRA `(.L_x_16) ;  /* 0xfffffff000007947 */ /* 0x000fc0000383ffff */
[----:B------:R-:W-:-:S00]  /*1670*/  NOP ;  /* 0x0000000000007918 */ /* 0x000fc00000000000 */
        /* <DEDUP_REMOVED lines=8> */
.L_x_17:


//--------------------- .nv.global.init           --------------------------
	.section	.nv.global.init,"aw",@progbits
.nv.global.init:
	.type		_$_str,@object
	.size		_$_str,(assertFunc_1 - _$_str)
_$_str:
        /*0000*/ 	.byte	0x5f, 0x5f, 0x43, 0x55, 0x44, 0x41, 0x5f, 0x46, 0x54, 0x5a, 0x00
	.type		assertFunc_1,@object
	.size		assertFunc_1,(assertFunc_0 - assertFunc_1)
assertFunc_1:
        /*000b*/ 	.byte	0x5f, 0x63, 0x61, 0x6c, 0x6c, 0x5f, 0x77, 0x69, 0x74, 0x68, 0x5f, 0x66, 0x72, 0x61, 0x6d, 0x65
        /*001b*/ 	.byte	0x73, 0x5f, 0x72, 0x65, 0x6d, 0x6f, 0x76, 0x65, 0x64
	.type		assertFunc_0,@object
	.size		assertFunc_0,(assertFile_0 - assertFunc_0)
assertFunc_0:
        /*0024*/ 	.byte	0x5f, 0x63, 0x61, 0x6c, 0x6c, 0x5f, 0x77, 0x69, 0x74, 0x68, 0x5f, 0x66, 0x72, 0x61, 0x6d, 0x65
        /*0034*/ 	.byte	0x73, 0x5f, 0x72, 0x65, 0x6d, 0x6f, 0x76, 0x65, 0x64
	.type		assertFile_0,@object
	.size		assertFile_0,(assertFile_1 - assertFile_0)
assertFile_0:
        /*003d*/ 	.byte	0x3c, 0x66, 0x72, 0x6f, 0x7a, 0x65, 0x6e, 0x20, 0x69, 0x6d, 0x70, 0x6f, 0x72, 0x74, 0x6c, 0x69
        /*004d*/ 	.byte	0x62, 0x2e, 0x5f, 0x62, 0x6f, 0x6f, 0x74, 0x73, 0x74, 0x72, 0x61, 0x70, 0x5f, 0x65, 0x78, 0x74
        /*005d*/ 	.byte	0x65, 0x72, 0x6e, 0x61, 0x6c, 0x3e
	.type		assertFile_1,@object
	.size		assertFile_1,(assertMessage_0 - assertFile_1)
assertFile_1:
        /*0063*/ 	.byte	0x3c, 0x66, 0x72, 0x6f, 0x7a, 0x65, 0x6e, 0x20, 0x69, 0x6d, 0x70, 0x6f, 0x72, 0x74, 0x6c, 0x69
        /*0073*/ 	.byte	0x62, 0x2e, 0x5f, 0x62, 0x6f, 0x6f, 0x74, 0x73, 0x74, 0x72, 0x61, 0x70, 0x5f, 0x65, 0x78, 0x74
        /*0083*/ 	.byte	0x65, 0x72, 0x6e, 0x61, 0x6c, 0x3e
	.type		assertMessage_0,@object
	.size		assertMessage_0,(assertMessage_1 - assertMessage_0)
assertMessage_0:
        /*0089*/ 	.byte	0x69, 0x6e, 0x64, 0x65, 0x78, 0x20, 0x6f, 0x75, 0x74, 0x20, 0x6f, 0x66, 0x20, 0x62, 0x6f, 0x75
        /*0099*/ 	.byte	0x6e, 0x64, 0x73, 0x3a, 0x20, 0x30, 0x20, 0x3c, 0x3d, 0x20, 0x74, 0x6d, 0x70, 0x33, 0x20, 0x3c
        /*00a9*/ 	.byte	0x20, 0x32, 0x38, 0x38, 0x32, 0x35, 0x36
	.type		assertMessage_1,@object
	.size		assertMessage_1,(.L_2 - assertMessage_1)
assertMessage_1:
        /*00b0*/ 	.byte	0x69, 0x6e, 0x64, 0x65, 0x78, 0x20, 0x6f, 0x75, 0x74, 0x20, 0x6f, 0x66, 0x20, 0x62, 0x6f, 0x75
        /*00c0*/ 	.byte	0x6e, 0x64, 0x73, 0x3a, 0x20, 0x30, 0x20, 0x3c, 0x3d, 0x20, 0x74, 0x6d, 0x70, 0x31, 0x33, 0x20
        /*00d0*/ 	.byte	0x3c, 0x20, 0x32, 0x38, 0x38, 0x32, 0x35, 0x36
.L_2:


//--------------------- .nv.shared.triton__0d1d2d3d45de --------------------------
	.section	.nv.shared.triton__0d1d2d3d45de,"aw",@nobits
	.align	16


//--------------------- SYMBOLS --------------------------

	.type		__assertfail,@function
